	.headerflags	@"EF_CUDA_TEXMODE_UNIFIED EF_CUDA_64BIT_ADDRESS EF_CUDA_ACCELERATORS EF_CUDA_SM90 EF_CUDA_VIRTUAL_SM(EF_CUDA_SM90)"
	.elftype	@"ET_EXEC"


//--------------------- .nv.info                  --------------------------
	.section	.nv.info,"",@"SHT_CUDA_INFO"
	.align	4


	//----- nvinfo : EIATTR_REGCOUNT
	.align		4
        /*0000*/ 	.byte	0x04, 0x2f
        /*0002*/ 	.short	(.L_3 - .L_2)
	.align		4
.L_2:
        /*0004*/ 	.word	index@(triton_poi_fused__native_batch_norm_legit_no_training_convolution_relu_77)
        /*0008*/ 	.word	0x00000016


	//----- nvinfo : EIATTR_MIN_STACK_SIZE
	.align		4
.L_3:
        /*000c*/ 	.byte	0x04, 0x12
        /*000e*/ 	.short	(.L_5 - .L_4)
	.align		4
.L_4:
        /*0010*/ 	.word	index@(triton_poi_fused__native_batch_norm_legit_no_training_convolution_relu_77)
        /*0014*/ 	.word	0x00000000


	//----- nvinfo : EIATTR_FRAME_SIZE
	.align		4
.L_5:
        /*0018*/ 	.byte	0x04, 0x11
        /*001a*/ 	.short	(.L_7 - .L_6)
	.align		4
.L_6:
        /*001c*/ 	.word	index@(triton_poi_fused__native_batch_norm_legit_no_training_convolution_relu_77)
        /*0020*/ 	.word	0x00000000


	//----- nvinfo : EIATTR_MIN_STACK_SIZE
	.align		4
.L_7:
        /*0024*/ 	.byte	0x04, 0x12
        /*0026*/ 	.short	(.L_9 - .L_8)
	.align		4
.L_8:
        /*0028*/ 	.word	index@(triton_poi_fused__native_batch_norm_legit_no_training_convolution_relu_77)
        /*002c*/ 	.word	0x00000000
.L_9:


//--------------------- .nv.info.triton_poi_fused__native_batch_norm_legit_no_training_convolution_relu_77 --------------------------
	.section	.nv.info.triton_poi_fused__native_batch_norm_legit_no_training_convolution_relu_77,"",@"SHT_CUDA_INFO"
	.sectionflags	@""
	.align	4


	//----- nvinfo : EIATTR_CUDA_API_VERSION
	.align		4
        /*0000*/ 	.byte	0x04, 0x37
        /*0002*/ 	.short	(.L_11 - .L_10)
.L_10:
        /*0004*/ 	.word	0x0000007c


	//----- nvinfo : EIATTR_KPARAM_INFO
	.align		4
.L_11:
        /*0008*/ 	.byte	0x04, 0x17
        /*000a*/ 	.short	(.L_13 - .L_12)
.L_12:
        /*000c*/ 	.word	0x00000000
        /*0010*/ 	.short	0x0007
        /*0012*/ 	.short	0x0038
        /*0014*/ 	.byte	0x00, 0xf0, 0x11, 0x00


	//----- nvinfo : EIATTR_KPARAM_INFO
	.align		4
.L_13:
        /*0018*/ 	.byte	0x04, 0x17
        /*001a*/ 	.short	(.L_15 - .L_14)
.L_14:
        /*001c*/ 	.word	0x00000000
        /*0020*/ 	.short	0x0006
        /*0022*/ 	.short	0x0030
        /*0024*/ 	.byte	0x00, 0xf4, 0x21, 0x00


	//----- nvinfo : EIATTR_KPARAM_INFO
	.align		4
.L_15:
        /*0028*/ 	.byte	0x04, 0x17
        /*002a*/ 	.short	(.L_17 - .L_16)
.L_16:
        /*002c*/ 	.word	0x00000000
        /*0030*/ 	.short	0x0005
        /*0032*/ 	.short	0x0028
        /*0034*/ 	.byte	0x00, 0xf4, 0x21, 0x00


	//----- nvinfo : EIATTR_KPARAM_INFO
	.align		4
.L_17:
        /*0038*/ 	.byte	0x04, 0x17
        /*003a*/ 	.short	(.L_19 - .L_18)
.L_18:
        /*003c*/ 	.word	0x00000000
        /*0040*/ 	.short	0x0004
        /*0042*/ 	.short	0x0020
        /*0044*/ 	.byte	0x00, 0xf4, 0x21, 0x00


	//----- nvinfo : EIATTR_KPARAM_INFO
	.align		4
.L_19:
        /*0048*/ 	.byte	0x04, 0x17
        /*004a*/ 	.short	(.L_21 - .L_20)
.L_20:
        /*004c*/ 	.word	0x00000000
        /*0050*/ 	.short	0x0003
        /*0052*/ 	.short	0x0018
        /*0054*/ 	.byte	0x00, 0xf4, 0x21, 0x00


	//----- nvinfo : EIATTR_KPARAM_INFO
	.align		4
.L_21:
        /*0058*/ 	.byte	0x04, 0x17
        /*005a*/ 	.short	(.L_23 - .L_22)
.L_22:
        /*005c*/ 	.word	0x00000000
        /*0060*/ 	.short	0x0002
        /*0062*/ 	.short	0x0010
        /*0064*/ 	.byte	0x00, 0xf4, 0x21, 0x00


	//----- nvinfo : EIATTR_KPARAM_INFO
	.align		4
.L_23:
        /*0068*/ 	.byte	0x04, 0x17
        /*006a*/ 	.short	(.L_25 - .L_24)
.L_24:
        /*006c*/ 	.word	0x00000000
        /*0070*/ 	.short	0x0001
        /*0072*/ 	.short	0x0008
        /*0074*/ 	.byte	0x00, 0xf4, 0x21, 0x00


	//----- nvinfo : EIATTR_KPARAM_INFO
	.align		4
.L_25:
        /*0078*/ 	.byte	0x04, 0x17
        /*007a*/ 	.short	(.L_27 - .L_26)
.L_26:
        /*007c*/ 	.word	0x00000000
        /*0080*/ 	.short	0x0000
        /*0082*/ 	.short	0x0000
        /*0084*/ 	.byte	0x00, 0xf4, 0x21, 0x00


	//----- nvinfo : EIATTR_SPARSE_MMA_MASK
	.align		4
.L_27:
        /*0088*/ 	.byte	0x03, 0x50
        /*008a*/ 	.short	0x0000


	//----- nvinfo : EIATTR_MAXREG_COUNT
	.align		4
        /*008c*/ 	.byte	0x03, 0x1b
        /*008e*/ 	.short	0x00ff


	//----- nvinfo : EIATTR_EXIT_INSTR_OFFSETS
	.align		4
        /*0090*/ 	.byte	0x04, 0x1c
        /*0092*/ 	.short	(.L_29 - .L_28)


	//   ....[0]....
.L_28:
        /*0094*/ 	.word	0x000003c0


	//----- nvinfo : EIATTR_REQNTID
	.align		4
.L_29:
        /*0098*/ 	.byte	0x04, 0x10
        /*009a*/ 	.short	(.L_31 - .L_30)
.L_30:
        /*009c*/ 	.word	0x00000080
        /*00a0*/ 	.word	0x00000001
        /*00a4*/ 	.word	0x00000001


	//----- nvinfo : EIATTR_CBANK_PARAM_SIZE
	.align		4
.L_31:
        /*00a8*/ 	.byte	0x03, 0x19
        /*00aa*/ 	.short	0x003c


	//----- nvinfo : EIATTR_PARAM_CBANK
	.align		4
        /*00ac*/ 	.byte	0x04, 0x0a
        /*00ae*/ 	.short	(.L_33 - .L_32)
	.align		4
.L_32:
        /*00b0*/ 	.word	index@(.nv.constant0.triton_poi_fused__native_batch_norm_legit_no_training_convolution_relu_77)
        /*00b4*/ 	.short	0x0210
        /*00b6*/ 	.short	0x003c


	//----- nvinfo : EIATTR_SW_WAR
	.align		4
.L_33:
        /*00b8*/ 	.byte	0x04, 0x36
        /*00ba*/ 	.short	(.L_35 - .L_34)
.L_34:
        /*00bc*/ 	.word	0x00000008
.L_35:


//--------------------- .nv.callgraph             --------------------------
	.section	.nv.callgraph,"",@"SHT_CUDA_CALLGRAPH"
	.align	4
	.sectionentsize	8
	.align		4
        /*0000*/ 	.word	0x00000000
	.align		4
        /*0004*/ 	.word	0xffffffff
	.align		4
        /*0008*/ 	.word	0x00000000
	.align		4
        /*000c*/ 	.word	0xfffffffe
	.align		4
        /*0010*/ 	.word	0x00000000
	.align		4
        /*0014*/ 	.word	0xfffffffd
	.align		4
        /*0018*/ 	.word	0x00000000
	.align		4
        /*001c*/ 	.word	0xfffffffc


//--------------------- .nv.constant4             --------------------------
	.section	.nv.constant4,"a",@progbits
	.align	8
	.align		8
.nv.constant4:
        /*0000*/ 	.dword	_$_str
	.align		8
        /*0008*/ 	.dword	_$_str_$_2


//--------------------- .text.triton_poi_fused__native_batch_norm_legit_no_training_convolution_relu_77 --------------------------
	.section	.text.triton_poi_fused__native_batch_norm_legit_no_training_convolution_relu_77,"ax",@progbits
	.align	128
        .global         triton_poi_fused__native_batch_norm_legit_no_training_convolution_relu_77
        .type           triton_poi_fused__native_batch_norm_legit_no_training_convolution_relu_77,@function
        .size           triton_poi_fused__native_batch_norm_legit_no_training_convolution_relu_77,(.L_x_1 - triton_poi_fused__native_batch_norm_legit_no_training_convolution_relu_77)
        .other          triton_poi_fused__native_batch_norm_legit_no_training_convolution_relu_77,@"STO_CUDA_ENTRY STV_DEFAULT"
triton_poi_fused__native_batch_norm_legit_no_training_convolution_relu_77:
.text.triton_poi_fused__native_batch_norm_legit_no_training_convolution_relu_77:
[----:B------:R-:W-:Y:S01]  /*0000*/  LDC R1, c[0x0][0x28] ;  /* 0x00000a00ff017b82 */ /* 0x000fe20000000800 */
[----:B------:R-:W1:Y:S07]  /*0010*/  S2R R0, SR_TID.X ;  /* 0x0000000000007919 */ /* 0x000e6e0000002100 */
[----:B------:R-:W2:Y:S01]  /*0020*/  LDC.64 R14, c[0x0][0x228] ;  /* 0x00008a00ff0e7b82 */ /* 0x000ea20000000a00 */
[----:B------:R-:W-:Y:S01]  /*0030*/  ULDC.64 UR4, c[0x0][0x208] ;  /* 0x0000820000047ab9 */ /* 0x000fe20000000a00 */
[----:B------:R-:W3:Y:S06]  /*0040*/  S2R R5, SR_CTAID.X ;  /* 0x0000000000057919 */ /* 0x000eec0000002500 */
[----:B------:R-:W4:Y:S08]  /*0050*/  LDC.64 R10, c[0x0][0x218] ;  /* 0x00008600ff0a7b82 */ /* 0x000f300000000a00 */
[----:B------:R-:W5:Y:S08]  /*0060*/  LDC.64 R12, c[0x0][0x220] ;  /* 0x00008800ff0c7b82 */ /* 0x000f700000000a00 */
[----:B------:R-:W4:Y:S01]  /*0070*/  LDC.64 R16, c[0x0][0x230] ;  /* 0x00008c00ff107b82 */ /* 0x000f220000000a00 */
[----:B-1----:R-:W-:-:S02]  /*0080*/  SHF.L.U32 R0, R0, 0x1, RZ ;  /* 0x0000000100007819 */ /* 0x002fc400000006ff */
[----:B---3--:R-:W-:Y:S02]  /*0090*/  SHF.R.S32.HI R3, RZ, 0x17, R5 ;  /* 0x00000017ff037819 */ /* 0x008fe40000011405 */
[----:B------:R-:W-:Y:S02]  /*00a0*/  LOP3.LUT R0, R0, 0xfe, RZ, 0xc0, !PT ;  /* 0x000000fe00007812 */ /* 0x000fe400078ec0ff */
[----:B------:R-:W-:Y:S02]  /*00b0*/  SGXT R3, R3, 0x1 ;  /* 0x000000010303781a */ /* 0x000fe40000000200 */
[----:B------:R-:W-:Y:S02]  /*00c0*/  LEA R0, R5, R0, 0x8 ;  /* 0x0000000005007211 */ /* 0x000fe400078e40ff */
[----:B------:R-:W1:Y:S02]  /*00d0*/  LDC.64 R4, c[0x0][0x238] ;  /* 0x00008e00ff047b82 */ /* 0x000e640000000a00 */
[----:B------:R-:W-:-:S04]  /*00e0*/  LEA.HI R3, R3, R0, RZ, 0x4 ;  /* 0x0000000003037211 */ /* 0x000fc800078f20ff */
[--C-:B------:R-:W-:Y:S02]  /*00f0*/  SHF.R.S32.HI R2, RZ, 0x4, R3.reuse ;  /* 0x00000004ff027819 */ /* 0x100fe40000011403 */
[----:B------:R-:W-:-:S04]  /*0100*/  SHF.R.S32.HI R3, RZ, 0x1f, R3 ;  /* 0x0000001fff037819 */ /* 0x000fc80000011403 */
[----:B------:R-:W-:-:S04]  /*0110*/  LEA.HI R3, R3, R2, RZ, 0x8 ;  /* 0x0000000203037211 */ /* 0x000fc800078f40ff */
[----:B------:R-:W-:-:S04]  /*0120*/  LOP3.LUT R3, R3, 0xffffff00, RZ, 0xc0, !PT ;  /* 0xffffff0003037812 */ /* 0x000fc800078ec0ff */
[----:B------:R-:W-:Y:S02]  /*0130*/  IADD3 R19, R2, -R3, RZ ;  /* 0x8000000302137210 */ /* 0x000fe40007ffe0ff */
[----:B------:R-:W3:Y:S03]  /*0140*/  LDC.64 R2, c[0x0][0x210] ;  /* 0x00008400ff027b82 */ /* 0x000ee60000000a00 */
[----:B--2---:R-:W-:-:S05]  /*0150*/  IMAD.WIDE R14, R19, 0x4, R14 ;  /* 0x00000004130e7825 */ /* 0x004fca00078e020e */
[----:B------:R2:W2:Y:S01]  /*0160*/  LDG.E.EL R18, desc[UR4][R14.64] ;  /* 0x000000040e127981 */ /* 0x0004a2000c2e1900 */
[----:B----4-:R-:W-:-:S04]  /*0170*/  IMAD.WIDE R10, R19, 0x4, R10 ;  /* 0x00000004130a7825 */ /* 0x010fc800078e020a */
[----:B-----5:R-:W-:Y:S01]  /*0180*/  IMAD.WIDE R12, R19, 0x4, R12 ;  /* 0x00000004130c7825 */ /* 0x020fe200078e020c */
[----:B------:R4:W5:Y:S04]  /*0190*/  LDG.E.EL R8, desc[UR4][R10.64] ;  /* 0x000000040a087981 */ /* 0x000968000c2e1900 */
[----:B------:R-:W5:Y:S01]  /*01a0*/  LDG.E.EL R9, desc[UR4][R12.64] ;  /* 0x000000040c097981 */ /* 0x000f62000c2e1900 */
[----:B---3--:R-:W-:-:S05]  /*01b0*/  IMAD.WIDE R2, R0, 0x4, R2 ;  /* 0x0000000400027825 */ /* 0x008fca00078e0202 */
[----:B------:R-:W5:Y:S01]  /*01c0*/  LDG.E.64 R6, desc[UR4][R2.64] ;  /* 0x0000000402067981 */ /* 0x000f62000c1e1b00 */
[----:B0-2---:R-:W-:-:S04]  /*01d0*/  IMAD.WIDE R14, R19, 0x4, R16 ;  /* 0x00000004130e7825 */ /* 0x005fc800078e0210 */
[----:B-1----:R-:W-:Y:S02]  /*01e0*/  IMAD.WIDE R16, R19, 0x4, R4 ;  /* 0x0000000413107825 */ /* 0x002fe400078e0204 */
[----:B------:R-:W2:Y:S01]  /*01f0*/  LDG.E.EL R14, desc[UR4][R14.64] ;  /* 0x000000040e0e7981 */ /* 0x000ea2000c2e1900 */
[----:B----4-:R-:W-:Y:S01]  /*0200*/  HFMA2.MMA R10, -RZ, RZ, 1.625, 0 ;  /* 0x3e800000ff0a7435 */ /* 0x010fe200000001ff */
[----:B------:R-:W0:Y:S02]  /*0210*/  LDC.64 R4, c[0x0][0x240] ;  /* 0x00009000ff047b82 */ /* 0x000e240000000a00 */
[----:B------:R-:W2:Y:S01]  /*0220*/  LDG.E.EL R17, desc[UR4][R16.64] ;  /* 0x0000000410117981 */ /* 0x000ea2000c2e1900 */
[----:B0-----:R-:W-:-:S04]  /*0230*/  IMAD.WIDE R4, R0, 0x4, R4 ;  /* 0x0000000400047825 */ /* 0x001fc800078e0204 */
[----:B------:R-:W-:-:S04]  /*0240*/  FADD R18, R18, 9.9999997473787516356e-06 ;  /* 0x3727c5ac12127421 */ /* 0x000fc80000000000 */
[----:B------:R-:W0:Y:S02]  /*0250*/  MUFU.SQRT R19, R18 ;  /* 0x0000001200137308 */ /* 0x000e240000002000 */
[C---:B0-----:R-:W-:Y:S02]  /*0260*/  FSETP.GT.AND P0, PT, R19.reuse, 8.50705917302346158658e+37, PT ;  /* 0x7e8000001300780b */ /* 0x041fe40003f04000 */
[----:B------:R-:W-:-:S11]  /*0270*/  FSETP.GEU.AND P1, PT, R19, 1.175494350822287508e-38, PT ;  /* 0x008000001300780b */ /* 0x000fd60003f2e000 */
[----:B------:R-:W-:-:S04]  /*0280*/  @P0 FMUL R19, R19, 0.25 ;  /* 0x3e80000013130820 */ /* 0x000fc80000400000 */
[----:B------:R-:W-:-:S06]  /*0290*/  @!P1 FMUL R19, R19, 16777216 ;  /* 0x4b80000013139820 */ /* 0x000fcc0000400000 */
[----:B------:R-:W0:Y:S01]  /*02a0*/  MUFU.RCP R19, R19 ;  /* 0x0000001300137308 */ /* 0x000e220000001000 */
[----:B------:R-:W-:Y:S01]  /*02b0*/  FSEL R10, R10, 1, P0 ;  /* 0x3f8000000a0a7808 */ /* 0x000fe20000000000 */
[--C-:B-----5:R-:W-:Y:S01]  /*02c0*/  FADD R6, R6, R8.reuse ;  /* 0x0000000806067221 */ /* 0x120fe20000000000 */
[----:B------:R-:W-:-:S03]  /*02d0*/  FADD R7, R7, R8 ;  /* 0x0000000807077221 */ /* 0x000fc60000000000 */
[----:B------:R-:W-:Y:S01]  /*02e0*/  @!P1 FMUL R10, R10, 16777216 ;  /* 0x4b8000000a0a9820 */ /* 0x000fe20000400000 */
[C---:B------:R-:W-:Y:S01]  /*02f0*/  FADD R8, -R9.reuse, R6 ;  /* 0x0000000609087221 */ /* 0x040fe20000000100 */
[----:B------:R-:W-:Y:S02]  /*0300*/  FADD R9, -R9, R7 ;  /* 0x0000000709097221 */ /* 0x000fe40000000100 */
[----:B0-----:R-:W-:-:S04]  /*0310*/  FMUL R10, R19, R10 ;  /* 0x0000000a130a7220 */ /* 0x001fc80000400000 */
[-C--:B------:R-:W-:Y:S01]  /*0320*/  FMUL R8, R8, R10.reuse ;  /* 0x0000000a08087220 */ /* 0x080fe20000400000 */
[----:B------:R-:W-:-:S03]  /*0330*/  FMUL R10, R9, R10 ;  /* 0x0000000a090a7220 */ /* 0x000fc60000400000 */
[C-C-:B--2---:R-:W-:Y:S01]  /*0340*/  FFMA R8, R14.reuse, R8, R17.reuse ;  /* 0x000000080e087223 */ /* 0x144fe20000000011 */
[----:B------:R-:W-:-:S04]  /*0350*/  FFMA R10, R14, R10, R17 ;  /* 0x0000000a0e0a7223 */ /* 0x000fc80000000011 */
[----:B------:R-:W-:Y:S02]  /*0360*/  FSETP.GEU.AND P0, PT, R8, RZ, PT ;  /* 0x000000ff0800720b */ /* 0x000fe40003f0e000 */
[----:B------:R-:W-:Y:S02]  /*0370*/  FSETP.GEU.AND P1, PT, R10, RZ, PT ;  /* 0x000000ff0a00720b */ /* 0x000fe40003f2e000 */
[----:B------:R-:W-:Y:S02]  /*0380*/  FSEL R8, R8, RZ, P0 ;  /* 0x000000ff08087208 */ /* 0x000fe40000000000 */
[----:B------:R-:W-:Y:S01]  /*0390*/  FSEL R9, R10, RZ, P1 ;  /* 0x000000ff0a097208 */ /* 0x000fe20000800000 */
[----:B------:R-:W-:Y:S04]  /*03a0*/  STG.E.64 desc[UR4][R2.64], R6 ;  /* 0x0000000602007986 */ /* 0x000fe8000c101b04 */
[----:B------:R-:W-:Y:S01]  /*03b0*/  STG.E.64 desc[UR4][R4.64], R8 ;  /* 0x0000000804007986 */ /* 0x000fe2000c101b04 */
[----:B------:R-:W-:Y:S05]  /*03c0*/  EXIT ;  /* 0x000000000000794d */ /* 0x000fea0003800000 */
.L_x_0:
[----:B------:R-:W-:-:S00]  /*03d0*/  BRA `(.L_x_0) ;  /* 0xfffffffc00fc7947 */ /* 0x000fc0000383ffff */
[----:B------:R-:W-:-:S00]  /*03e0*/  NOP ;  /* 0x0000000000007918 */ /* 0x000fc00000000000 */
        /* <DEDUP_REMOVED lines=9> */
.L_x_1:


//--------------------- .nv.global.init           --------------------------
	.section	.nv.global.init,"aw",@progbits
.nv.global.init:
	.type		_$_str,@object
	.size		_$_str,(_$_str_$_2 - _$_str)
_$_str:
        /*0000*/ 	.byte	0x5f, 0x5f, 0x43, 0x55, 0x44, 0x41, 0x5f, 0x46, 0x54, 0x5a, 0x00
	.type		_$_str_$_2,@object
	.size		_$_str_$_2,(.L_1 - _$_str_$_2)
_$_str_$_2:
        /*000b*/ 	.byte	0x5f, 0x5f, 0x43, 0x55, 0x44, 0x41, 0x5f, 0x50, 0x52, 0x45, 0x43, 0x5f, 0x53, 0x51, 0x52, 0x54
        /*001b*/ 	.byte	0x00
.L_1:


//--------------------- .nv.constant0.triton_poi_fused__native_batch_norm_legit_no_training_convolution_relu_77 --------------------------
	.section	.nv.constant0.triton_poi_fused__native_batch_norm_legit_no_training_convolution_relu_77,"a",@progbits
	.sectionflags	@""
	.align	4
.nv.constant0.triton_poi_fused__native_batch_norm_legit_no_training_convolution_relu_77:
	.zero		588
